	.headerflags	@"EF_CUDA_TEXMODE_UNIFIED EF_CUDA_64BIT_ADDRESS EF_CUDA_ACCELERATORS EF_CUDA_SM90 EF_CUDA_VIRTUAL_SM(EF_CUDA_SM90)"
	.elftype	@"ET_EXEC"


//--------------------- .nv.info                  --------------------------
	.section	.nv.info,"",@"SHT_CUDA_INFO"
	.align	4


	//----- nvinfo : EIATTR_REGCOUNT
	.align		4
        /*0000*/ 	.byte	0x04, 0x2f
        /*0002*/ 	.short	(.L_1 - .L_0)
	.align		4
.L_0:
        /*0004*/ 	.word	index@(triton_poi_fused_avg_pool2d_4)
        /*0008*/ 	.word	0x0000000c


	//----- nvinfo : EIATTR_MIN_STACK_SIZE
	.align		4
.L_1:
        /*000c*/ 	.byte	0x04, 0x12
        /*000e*/ 	.short	(.L_3 - .L_2)
	.align		4
.L_2:
        /*0010*/ 	.word	index@(triton_poi_fused_avg_pool2d_4)
        /*0014*/ 	.word	0x00000000


	//----- nvinfo : EIATTR_FRAME_SIZE
	.align		4
.L_3:
        /*0018*/ 	.byte	0x04, 0x11
        /*001a*/ 	.short	(.L_5 - .L_4)
	.align		4
.L_4:
        /*001c*/ 	.word	index@(triton_poi_fused_avg_pool2d_4)
        /*0020*/ 	.word	0x00000000


	//----- nvinfo : EIATTR_MIN_STACK_SIZE
	.align		4
.L_5:
        /*0024*/ 	.byte	0x04, 0x12
        /*0026*/ 	.short	(.L_7 - .L_6)
	.align		4
.L_6:
        /*0028*/ 	.word	index@(triton_poi_fused_avg_pool2d_4)
        /*002c*/ 	.word	0x00000000
.L_7:


//--------------------- .nv.info.triton_poi_fused_avg_pool2d_4 --------------------------
	.section	.nv.info.triton_poi_fused_avg_pool2d_4,"",@"SHT_CUDA_INFO"
	.sectionflags	@""
	.align	4


	//----- nvinfo : EIATTR_CUDA_API_VERSION
	.align		4
        /*0000*/ 	.byte	0x04, 0x37
        /*0002*/ 	.short	(.L_9 - .L_8)
.L_8:
        /*0004*/ 	.word	0x0000007c


	//----- nvinfo : EIATTR_KPARAM_INFO
	.align		4
.L_9:
        /*0008*/ 	.byte	0x04, 0x17
        /*000a*/ 	.short	(.L_11 - .L_10)
.L_10:
        /*000c*/ 	.word	0x00000000
        /*0010*/ 	.short	0x0002
        /*0012*/ 	.short	0x0010
        /*0014*/ 	.byte	0x00, 0xf0, 0x11, 0x00


	//----- nvinfo : EIATTR_KPARAM_INFO
	.align		4
.L_11:
        /*0018*/ 	.byte	0x04, 0x17
        /*001a*/ 	.short	(.L_13 - .L_12)
.L_12:
        /*001c*/ 	.word	0x00000000
        /*0020*/ 	.short	0x0001
        /*0022*/ 	.short	0x0008
        /*0024*/ 	.byte	0x00, 0xf4, 0x21, 0x00


	//----- nvinfo : EIATTR_KPARAM_INFO
	.align		4
.L_13:
        /*0028*/ 	.byte	0x04, 0x17
        /*002a*/ 	.short	(.L_15 - .L_14)
.L_14:
        /*002c*/ 	.word	0x00000000
        /*0030*/ 	.short	0x0000
        /*0032*/ 	.short	0x0000
        /*0034*/ 	.byte	0x00, 0xf4, 0x21, 0x00


	//----- nvinfo : EIATTR_SPARSE_MMA_MASK
	.align		4
.L_15:
        /*0038*/ 	.byte	0x03, 0x50
        /*003a*/ 	.short	0x0000


	//----- nvinfo : EIATTR_MAXREG_COUNT
	.align		4
        /*003c*/ 	.byte	0x03, 0x1b
        /*003e*/ 	.short	0x00ff


	//----- nvinfo : EIATTR_EXIT_INSTR_OFFSETS
	.align		4
        /*0040*/ 	.byte	0x04, 0x1c
        /*0042*/ 	.short	(.L_17 - .L_16)


	//   ....[0]....
.L_16:
        /*0044*/ 	.word	0x00000200


	//----- nvinfo : EIATTR_REQNTID
	.align		4
.L_17:
        /*0048*/ 	.byte	0x04, 0x10
        /*004a*/ 	.short	(.L_19 - .L_18)
.L_18:
        /*004c*/ 	.word	0x00000080
        /*0050*/ 	.word	0x00000001
        /*0054*/ 	.word	0x00000001


	//----- nvinfo : EIATTR_CBANK_PARAM_SIZE
	.align		4
.L_19:
        /*0058*/ 	.byte	0x03, 0x19
        /*005a*/ 	.short	0x0014


	//----- nvinfo : EIATTR_PARAM_CBANK
	.align		4
        /*005c*/ 	.byte	0x04, 0x0a
        /*005e*/ 	.short	(.L_21 - .L_20)
	.align		4
.L_20:
        /*0060*/ 	.word	index@(.nv.constant0.triton_poi_fused_avg_pool2d_4)
        /*0064*/ 	.short	0x0210
        /*0066*/ 	.short	0x0014


	//----- nvinfo : EIATTR_SW_WAR
	.align		4
.L_21:
        /*0068*/ 	.byte	0x04, 0x36
        /*006a*/ 	.short	(.L_23 - .L_22)
.L_22:
        /*006c*/ 	.word	0x00000008
.L_23:


//--------------------- .nv.callgraph             --------------------------
	.section	.nv.callgraph,"",@"SHT_CUDA_CALLGRAPH"
	.align	4
	.sectionentsize	8
	.align		4
        /*0000*/ 	.word	0x00000000
	.align		4
        /*0004*/ 	.word	0xffffffff
	.align		4
        /*0008*/ 	.word	0x00000000
	.align		4
        /*000c*/ 	.word	0xfffffffe
	.align		4
        /*0010*/ 	.word	0x00000000
	.align		4
        /*0014*/ 	.word	0xfffffffd
	.align		4
        /*0018*/ 	.word	0x00000000
	.align		4
        /*001c*/ 	.word	0xfffffffc


//--------------------- .text.triton_poi_fused_avg_pool2d_4 --------------------------
	.section	.text.triton_poi_fused_avg_pool2d_4,"ax",@progbits
	.align	128
        .global         triton_poi_fused_avg_pool2d_4
        .type           triton_poi_fused_avg_pool2d_4,@function
        .size           triton_poi_fused_avg_pool2d_4,(.L_x_1 - triton_poi_fused_avg_pool2d_4)
        .other          triton_poi_fused_avg_pool2d_4,@"STO_CUDA_ENTRY STV_DEFAULT"
triton_poi_fused_avg_pool2d_4:
.text.triton_poi_fused_avg_pool2d_4:
[----:B------:R-:W-:Y:S01]  /*0000*/  LDC R1, c[0x0][0x28] ;  /* 0x00000a00ff017b82 */ /* 0x000fe20000000800 */
[----:B------:R-:W1:Y:S07]  /*0010*/  S2R R0, SR_TID.X ;  /* 0x0000000000007919 */ /* 0x000e6e0000002100 */
[----:B------:R-:W2:Y:S01]  /*0020*/  LDC.64 R2, c[0x0][0x210] ;  /* 0x00008400ff027b82 */ /* 0x000ea20000000a00 */
[----:B------:R-:W-:Y:S01]  /*0030*/  ULDC.64 UR4, c[0x0][0x208] ;  /* 0x0000820000047ab9 */ /* 0x000fe20000000a00 */
[----:B------:R-:W3:Y:S01]  /*0040*/  S2R R7, SR_CTAID.X ;  /* 0x0000000000077919 */ /* 0x000ee20000002500 */
[----:B-1----:R-:W-:Y:S01]  /*0050*/  IMAD.SHL.U32 R0, R0, 0x2, RZ ;  /* 0x0000000200007824 */ /* 0x002fe200078e00ff */
[----:B---3--:R-:W-:-:S04]  /*0060*/  SHF.R.S32.HI R4, RZ, 0x17, R7 ;  /* 0x00000017ff047819 */ /* 0x008fc80000011407 */
[----:B------:R-:W-:Y:S02]  /*0070*/  LOP3.LUT R0, R0, 0xfe, RZ, 0xc0, !PT ;  /* 0x000000fe00007812 */ /* 0x000fe400078ec0ff */
[----:B------:R-:W-:-:S03]  /*0080*/  SGXT R4, R4, 0x1 ;  /* 0x000000010404781a */ /* 0x000fc60000000200 */
[----:B------:R-:W-:-:S05]  /*0090*/  IMAD R7, R7, 0x100, R0 ;  /* 0x0000010007077824 */ /* 0x000fca00078e0200 */
[CC--:B------:R-:W-:Y:S02]  /*00a0*/  LEA.HI R0, R4.reuse, R7.reuse, RZ, 0x5 ;  /* 0x0000000704007211 */ /* 0x0c0fe400078f28ff */
[CC--:B------:R-:W-:Y:S02]  /*00b0*/  LEA.HI R5, R4.reuse, R7.reuse, RZ, 0xd ;  /* 0x0000000704057211 */ /* 0x0c0fe400078f68ff */
[----:B------:R-:W-:Y:S02]  /*00c0*/  LEA.HI R6, R4, R7, RZ, 0x9 ;  /* 0x0000000704067211 */ /* 0x000fe400078f48ff */
[----:B------:R-:W-:Y:S02]  /*00d0*/  SHF.R.S32.HI R4, RZ, 0x5, R0 ;  /* 0x00000005ff047819 */ /* 0x000fe40000011400 */
[----:B------:R-:W-:Y:S02]  /*00e0*/  LOP3.LUT R0, R0, 0xffffffe0, RZ, 0xc0, !PT ;  /* 0xffffffe000007812 */ /* 0x000fe400078ec0ff */
[----:B------:R-:W-:-:S02]  /*00f0*/  SHF.R.S32.HI R6, RZ, 0x9, R6 ;  /* 0x00000009ff067819 */ /* 0x000fc40000011406 */
[----:B------:R-:W-:Y:S01]  /*0100*/  LEA.HI R9, R4, R4, RZ, 0x4 ;  /* 0x0000000404097211 */ /* 0x000fe200078f20ff */
[----:B------:R-:W-:Y:S01]  /*0110*/  IMAD.IADD R0, R7, 0x1, -R0 ;  /* 0x0000000107007824 */ /* 0x000fe200078e0a00 */
[----:B------:R-:W-:Y:S02]  /*0120*/  SHF.R.S32.HI R5, RZ, 0xd, R5 ;  /* 0x0000000dff057819 */ /* 0x000fe40000011405 */
[----:B------:R-:W-:Y:S02]  /*0130*/  LEA.HI R8, R6, R6, RZ, 0x4 ;  /* 0x0000000606087211 */ /* 0x000fe400078f20ff */
[----:B------:R-:W-:Y:S01]  /*0140*/  LOP3.LUT R9, R9, 0x3fffff0, RZ, 0xc0, !PT ;  /* 0x03fffff009097812 */ /* 0x000fe200078ec0ff */
[----:B------:R-:W-:Y:S01]  /*0150*/  IMAD R0, R5, 0x7820, R0 ;  /* 0x0000782005007824 */ /* 0x000fe200078e0200 */
[----:B------:R-:W-:-:S03]  /*0160*/  LOP3.LUT R5, R8, 0x3fffff0, RZ, 0xc0, !PT ;  /* 0x03fffff008057812 */ /* 0x000fc600078ec0ff */
[----:B------:R-:W-:Y:S02]  /*0170*/  IMAD.IADD R9, R4, 0x1, -R9 ;  /* 0x0000000104097824 */ /* 0x000fe400078e0a09 */
[----:B------:R-:W-:Y:S02]  /*0180*/  IMAD.IADD R5, R6, 0x1, -R5 ;  /* 0x0000000106057824 */ /* 0x000fe400078e0a05 */
[----:B------:R-:W-:-:S04]  /*0190*/  IMAD R0, R9, 0x40, R0 ;  /* 0x0000004009007824 */ /* 0x000fc800078e0200 */
[----:B------:R-:W-:-:S04]  /*01a0*/  IMAD R5, R5, 0x7c0, R0 ;  /* 0x000007c005057824 */ /* 0x000fc800078e0200 */
[----:B--2---:R-:W-:Y:S02]  /*01b0*/  IMAD.WIDE R2, R5, 0x4, R2 ;  /* 0x0000000405027825 */ /* 0x004fe400078e0202 */
[----:B------:R-:W1:Y:S04]  /*01c0*/  LDC.64 R4, c[0x0][0x218] ;  /* 0x00008600ff047b82 */ /* 0x000e680000000a00 */
[----:B------:R-:W2:Y:S01]  /*01d0*/  LDG.E.64 R2, desc[UR4][R2.64] ;  /* 0x0000000402027981 */ /* 0x000ea2000c1e1b00 */
[----:B-1----:R-:W-:-:S05]  /*01e0*/  IMAD.WIDE R4, R7, 0x4, R4 ;  /* 0x0000000407047825 */ /* 0x002fca00078e0204 */
[----:B--2---:R-:W-:Y:S01]  /*01f0*/  STG.E.64 desc[UR4][R4.64], R2 ;  /* 0x0000000204007986 */ /* 0x004fe2000c101b04 */
[----:B------:R-:W-:Y:S05]  /*0200*/  EXIT ;  /* 0x000000000000794d */ /* 0x000fea0003800000 */
.L_x_0:
[----:B------:R-:W-:-:S00]  /*0210*/  BRA `(.L_x_0) ;  /* 0xfffffffc00fc7947 */ /* 0x000fc0000383ffff */
[----:B------:R-:W-:-:S00]  /*0220*/  NOP ;  /* 0x0000000000007918 */ /* 0x000fc00000000000 */
        /* <DEDUP_REMOVED lines=13> */
.L_x_1:


//--------------------- .nv.constant0.triton_poi_fused_avg_pool2d_4 --------------------------
	.section	.nv.constant0.triton_poi_fused_avg_pool2d_4,"a",@progbits
	.sectionflags	@""
	.align	4
.nv.constant0.triton_poi_fused_avg_pool2d_4:
	.zero		548
